	.headerflags	@"EF_CUDA_TEXMODE_UNIFIED EF_CUDA_64BIT_ADDRESS EF_CUDA_ACCELERATORS EF_CUDA_SM90 EF_CUDA_VIRTUAL_SM(EF_CUDA_SM90)"
	.elftype	@"ET_EXEC"


//--------------------- .nv.info                  --------------------------
	.section	.nv.info,"",@"SHT_CUDA_INFO"
	.align	4


	//----- nvinfo : EIATTR_REGCOUNT
	.align		4
        /*0000*/ 	.byte	0x04, 0x2f
        /*0002*/ 	.short	(.L_1 - .L_0)
	.align		4
.L_0:
        /*0004*/ 	.word	index@(triton_poi_fused_4)
        /*0008*/ 	.word	0x0000001a


	//----- nvinfo : EIATTR_MIN_STACK_SIZE
	.align		4
.L_1:
        /*000c*/ 	.byte	0x04, 0x12
        /*000e*/ 	.short	(.L_3 - .L_2)
	.align		4
.L_2:
        /*0010*/ 	.word	index@(triton_poi_fused_4)
        /*0014*/ 	.word	0x00000000


	//----- nvinfo : EIATTR_FRAME_SIZE
	.align		4
.L_3:
        /*0018*/ 	.byte	0x04, 0x11
        /*001a*/ 	.short	(.L_5 - .L_4)
	.align		4
.L_4:
        /*001c*/ 	.word	index@(triton_poi_fused_4)
        /*0020*/ 	.word	0x00000000


	//----- nvinfo : EIATTR_MIN_STACK_SIZE
	.align		4
.L_5:
        /*0024*/ 	.byte	0x04, 0x12
        /*0026*/ 	.short	(.L_7 - .L_6)
	.align		4
.L_6:
        /*0028*/ 	.word	index@(triton_poi_fused_4)
        /*002c*/ 	.word	0x00000000
.L_7:


//--------------------- .nv.info.triton_poi_fused_4 --------------------------
	.section	.nv.info.triton_poi_fused_4,"",@"SHT_CUDA_INFO"
	.sectionflags	@""
	.align	4


	//----- nvinfo : EIATTR_CUDA_API_VERSION
	.align		4
        /*0000*/ 	.byte	0x04, 0x37
        /*0002*/ 	.short	(.L_9 - .L_8)
.L_8:
        /*0004*/ 	.word	0x0000007c


	//----- nvinfo : EIATTR_KPARAM_INFO
	.align		4
.L_9:
        /*0008*/ 	.byte	0x04, 0x17
        /*000a*/ 	.short	(.L_11 - .L_10)
.L_10:
        /*000c*/ 	.word	0x00000000
        /*0010*/ 	.short	0x0003
        /*0012*/ 	.short	0x0014
        /*0014*/ 	.byte	0x00, 0xf0, 0x11, 0x00


	//----- nvinfo : EIATTR_KPARAM_INFO
	.align		4
.L_11:
        /*0018*/ 	.byte	0x04, 0x17
        /*001a*/ 	.short	(.L_13 - .L_12)
.L_12:
        /*001c*/ 	.word	0x00000000
        /*0020*/ 	.short	0x0002
        /*0022*/ 	.short	0x0010
        /*0024*/ 	.byte	0x00, 0xf0, 0x11, 0x00


	//----- nvinfo : EIATTR_KPARAM_INFO
	.align		4
.L_13:
        /*0028*/ 	.byte	0x04, 0x17
        /*002a*/ 	.short	(.L_15 - .L_14)
.L_14:
        /*002c*/ 	.word	0x00000000
        /*0030*/ 	.short	0x0001
        /*0032*/ 	.short	0x0008
        /*0034*/ 	.byte	0x00, 0xf4, 0x21, 0x00


	//----- nvinfo : EIATTR_KPARAM_INFO
	.align		4
.L_15:
        /*0038*/ 	.byte	0x04, 0x17
        /*003a*/ 	.short	(.L_17 - .L_16)
.L_16:
        /*003c*/ 	.word	0x00000000
        /*0040*/ 	.short	0x0000
        /*0042*/ 	.short	0x0000
        /*0044*/ 	.byte	0x00, 0xf4, 0x21, 0x00


	//----- nvinfo : EIATTR_SPARSE_MMA_MASK
	.align		4
.L_17:
        /*0048*/ 	.byte	0x03, 0x50
        /*004a*/ 	.short	0x0000


	//----- nvinfo : EIATTR_MAXREG_COUNT
	.align		4
        /*004c*/ 	.byte	0x03, 0x1b
        /*004e*/ 	.short	0x00ff


	//----- nvinfo : EIATTR_EXIT_INSTR_OFFSETS
	.align		4
        /*0050*/ 	.byte	0x04, 0x1c
        /*0052*/ 	.short	(.L_19 - .L_18)


	//   ....[0]....
.L_18:
        /*0054*/ 	.word	0x00000530


	//   ....[1]....
        /*0058*/ 	.word	0x00000580


	//----- nvinfo : EIATTR_REQNTID
	.align		4
.L_19:
        /*005c*/ 	.byte	0x04, 0x10
        /*005e*/ 	.short	(.L_21 - .L_20)
.L_20:
        /*0060*/ 	.word	0x00000080
        /*0064*/ 	.word	0x00000001
        /*0068*/ 	.word	0x00000001


	//----- nvinfo : EIATTR_CBANK_PARAM_SIZE
	.align		4
.L_21:
        /*006c*/ 	.byte	0x03, 0x19
        /*006e*/ 	.short	0x0018


	//----- nvinfo : EIATTR_PARAM_CBANK
	.align		4
        /*0070*/ 	.byte	0x04, 0x0a
        /*0072*/ 	.short	(.L_23 - .L_22)
	.align		4
.L_22:
        /*0074*/ 	.word	index@(.nv.constant0.triton_poi_fused_4)
        /*0078*/ 	.short	0x0210
        /*007a*/ 	.short	0x0018


	//----- nvinfo : EIATTR_SW_WAR
	.align		4
.L_23:
        /*007c*/ 	.byte	0x04, 0x36
        /*007e*/ 	.short	(.L_25 - .L_24)
.L_24:
        /*0080*/ 	.word	0x00000008
.L_25:


//--------------------- .nv.callgraph             --------------------------
	.section	.nv.callgraph,"",@"SHT_CUDA_CALLGRAPH"
	.align	4
	.sectionentsize	8
	.align		4
        /*0000*/ 	.word	0x00000000
	.align		4
        /*0004*/ 	.word	0xffffffff
	.align		4
        /*0008*/ 	.word	0x00000000
	.align		4
        /*000c*/ 	.word	0xfffffffe
	.align		4
        /*0010*/ 	.word	0x00000000
	.align		4
        /*0014*/ 	.word	0xfffffffd
	.align		4
        /*0018*/ 	.word	0x00000000
	.align		4
        /*001c*/ 	.word	0xfffffffc


//--------------------- .text.triton_poi_fused_4  --------------------------
	.section	.text.triton_poi_fused_4,"ax",@progbits
	.sectionflags	@"SHF_BARRIERS=1"
	.align	128
        .global         triton_poi_fused_4
        .type           triton_poi_fused_4,@function
        .size           triton_poi_fused_4,(.L_x_1 - triton_poi_fused_4)
        .other          triton_poi_fused_4,@"STO_CUDA_ENTRY STV_DEFAULT"
triton_poi_fused_4:
.text.triton_poi_fused_4:
[----:B------:R-:W0:Y:S02]  /*0000*/  LDC R1, c[0x0][0x28] ;  /* 0x00000a00ff017b82 */ /* 0x000e240000000800 */
[----:B------:R-:W1:Y:S01]  /*0010*/  S2R R18, SR_CTAID.Z ;  /* 0x0000000000127919 */ /* 0x000e620000002700 */
[----:B------:R-:W1:Y:S01]  /*0020*/  S2UR UR4, SR_CTAID.Y ;  /* 0x00000000000479c3 */ /* 0x000e620000002600 */
[----:B------:R-:W-:Y:S01]  /*0030*/  CS2R R6, SRZ ;  /* 0x0000000000067805 */ /* 0x000fe2000001ff00 */
[----:B------:R-:W-:Y:S01]  /*0040*/  ULDC.64 UR6, c[0x0][0x208] ;  /* 0x0000820000067ab9 */ /* 0x000fe20000000a00 */
[----:B------:R-:W2:Y:S01]  /*0050*/  S2R R0, SR_CTAID.X ;  /* 0x0000000000007919 */ /* 0x000ea20000002500 */
[----:B------:R-:W3:Y:S04]  /*0060*/  S2R R2, SR_TID.X ;  /* 0x0000000000027919 */ /* 0x000ee80000002100 */
[----:B------:R-:W1:Y:S08]  /*0070*/  LDC R3, c[0x0][0x10] ;  /* 0x00000400ff037b82 */ /* 0x000e700000000800 */
[----:B------:R-:W4:Y:S01]  /*0080*/  LDC.64 R8, c[0x0][0x210] ;  /* 0x00008400ff087b82 */ /* 0x000f220000000a00 */
[----:B-1----:R-:W-:-:S02]  /*0090*/  IMAD R18, R18, R3, UR4 ;  /* 0x0000000412127e24 */ /* 0x002fc4000f8e0203 */
[----:B--2---:R-:W-:Y:S02]  /*00a0*/  IMAD.SHL.U32 R0, R0, 0x10, RZ ;  /* 0x0000001000007824 */ /* 0x004fe400078e00ff */
[----:B------:R-:W-:Y:S02]  /*00b0*/  IMAD.SHL.U32 R18, R18, 0x40, RZ ;  /* 0x0000004012127824 */ /* 0x000fe400078e00ff */
[----:B---3--:R-:W-:Y:S01]  /*00c0*/  IMAD.SHL.U32 R3, R2, 0x4, RZ ;  /* 0x0000000402037824 */ /* 0x008fe200078e00ff */
[----:B------:R-:W-:-:S04]  /*00d0*/  SHF.R.U32.HI R17, RZ, 0x2, R2 ;  /* 0x00000002ff117819 */ /* 0x000fc80000011602 */
[----:B------:R-:W-:Y:S02]  /*00e0*/  LOP3.LUT R11, R0, 0xc, R3, 0xf8, !PT ;  /* 0x0000000c000b7812 */ /* 0x000fe400078ef803 */
[----:B------:R-:W-:Y:S02]  /*00f0*/  SGXT.U32 R17, R17, 0x5 ;  /* 0x000000051111781a */ /* 0x000fe40000000000 */
[----:B------:R-:W-:Y:S02]  /*0100*/  ISETP.GE.AND P0, PT, R11, 0x10, PT ;  /* 0x000000100b00780c */ /* 0x000fe40003f06270 */
[----:B------:R-:W-:Y:S02]  /*0110*/  LOP3.LUT R5, R18, R17, RZ, 0xfc, !PT ;  /* 0x0000001112057212 */ /* 0x000fe400078efcff */
[----:B------:R-:W-:Y:S02]  /*0120*/  LOP3.LUT R10, R18, 0x20, R17, 0xfe, !PT ;  /* 0x00000020120a7812 */ /* 0x000fe400078efe11 */
[C---:B------:R-:W-:Y:S01]  /*0130*/  ISETP.LT.AND P1, PT, R5.reuse, 0x48000, !P0 ;  /* 0x000480000500780c */ /* 0x040fe20004721270 */
[--C-:B------:R-:W-:Y:S01]  /*0140*/  IMAD R13, R5, 0x10, R11.reuse ;  /* 0x00000010050d7824 */ /* 0x100fe200078e020b */
[C---:B------:R-:W-:Y:S01]  /*0150*/  ISETP.LT.AND P0, PT, R10.reuse, 0x48000, !P0 ;  /* 0x000480000a00780c */ /* 0x040fe20004701270 */
[----:B------:R-:W-:Y:S01]  /*0160*/  IMAD R15, R10, 0x10, R11 ;  /* 0x000000100a0f7824 */ /* 0x000fe200078e020b */
[----:B------:R-:W-:Y:S01]  /*0170*/  CS2R R4, SRZ ;  /* 0x0000000000047805 */ /* 0x000fe2000001ff00 */
[----:B----4-:R-:W-:Y:S01]  /*0180*/  IMAD.WIDE R12, R13, 0x4, R8 ;  /* 0x000000040d0c7825 */ /* 0x010fe200078e0208 */
[----:B------:R-:W-:-:S03]  /*0190*/  CS2R R10, SRZ ;  /* 0x00000000000a7805 */ /* 0x000fc6000001ff00 */
[----:B------:R-:W-:Y:S01]  /*01a0*/  IMAD.WIDE R14, R15, 0x4, R8 ;  /* 0x000000040f0e7825 */ /* 0x000fe200078e0208 */
[----:B------:R-:W-:-:S03]  /*01b0*/  CS2R R8, SRZ ;  /* 0x0000000000087805 */ /* 0x000fc6000001ff00 */
[----:B------:R1:W2:Y:S04]  /*01c0*/  @P1 LDG.E.EL.128 R4, desc[UR6][R12.64] ;  /* 0x000000060c041981 */ /* 0x0002a8000c2e1d00 */
[----:B------:R3:W4:Y:S01]  /*01d0*/  @P0 LDG.E.EL.128 R8, desc[UR6][R14.64] ;  /* 0x000000060e080981 */ /* 0x000722000c2e1d00 */
[----:B------:R-:W5:Y:S01]  /*01e0*/  S2UR UR5, SR_CgaCtaId ;  /* 0x00000000000579c3 */ /* 0x000f620000008800 */
[C---:B------:R-:W-:Y:S01]  /*01f0*/  IMAD.SHL.U32 R16, R2.reuse, 0x100, RZ ;  /* 0x0000010002107824 */ /* 0x040fe200078e00ff */
[----:B------:R-:W-:Y:S01]  /*0200*/  UMOV UR4, 0x400 ;  /* 0x0000040000047882 */ /* 0x000fe20000000000 */
[----:B------:R-:W-:-:S03]  /*0210*/  LOP3.LUT R23, R2, 0x70, RZ, 0xc0, !PT ;  /* 0x0000007002177812 */ /* 0x000fc600078ec0ff */
[----:B------:R-:W-:-:S04]  /*0220*/  LOP3.LUT R16, R16, 0x300, RZ, 0xc0, !PT ;  /* 0x0000030010107812 */ /* 0x000fc800078ec0ff */
[C---:B-1----:R-:W-:Y:S02]  /*0230*/  LOP3.LUT R12, R16.reuse, 0x40, RZ, 0xfc, !PT ;  /* 0x00000040100c7812 */ /* 0x042fe400078efcff */
[C---:B------:R-:W-:Y:S02]  /*0240*/  LOP3.LUT R13, R16.reuse, 0x80, RZ, 0xfc, !PT ;  /* 0x00000080100d7812 */ /* 0x040fe400078efcff */
[C---:B------:R-:W-:Y:S02]  /*0250*/  LOP3.LUT R17, R16.reuse, R17, RZ, 0xfc, !PT ;  /* 0x0000001110117212 */ /* 0x040fe400078efcff */
[----:B------:R-:W-:Y:S01]  /*0260*/  LOP3.LUT R19, R16, 0xc0, RZ, 0xfc, !PT ;  /* 0x000000c010137812 */ /* 0x000fe200078efcff */
[----:B-----5:R-:W-:-:S06]  /*0270*/  UPRMT UR4, UR5, 0x654, UR4 ;  /* 0x0000065405047896 */ /* 0x020fcc0008000004 */
[----:B------:R-:W-:Y:S01]  /*0280*/  LEA.HI R16, R16, UR4, RZ, 0x1e ;  /* 0x0000000410107c11 */ /* 0x000fe2000f8ff0ff */
[----:B------:R-:W-:Y:S01]  /*0290*/  VIADD R23, R23, UR4 ;  /* 0x0000000417177c36 */ /* 0x000fe20008000000 */
[----:B------:R-:W-:Y:S02]  /*02a0*/  LEA.HI R12, R12, UR4, RZ, 0x1e ;  /* 0x000000040c0c7c11 */ /* 0x000fe4000f8ff0ff */
[----:B---3--:R-:W-:Y:S02]  /*02b0*/  LEA.HI R14, R13, UR4, RZ, 0x1e ;  /* 0x000000040d0e7c11 */ /* 0x008fe4000f8ff0ff */
[----:B------:R-:W-:Y:S01]  /*02c0*/  LEA.HI R22, R19, UR4, RZ, 0x1e ;  /* 0x0000000413167c11 */ /* 0x000fe2000f8ff0ff */
[----:B------:R-:W-:Y:S01]  /*02d0*/  IMAD R19, R17, 0x4, R16 ;  /* 0x0000000411137824 */ /* 0x000fe200078e0210 */
[----:B------:R-:W-:Y:S01]  /*02e0*/  LOP3.LUT R16, R3, 0x1fc, RZ, 0xc0, !PT ;  /* 0x000001fc03107812 */ /* 0x000fe200078ec0ff */
[C---:B------:R-:W-:Y:S01]  /*02f0*/  IMAD R20, R17.reuse, 0x4, R12 ;  /* 0x0000000411147824 */ /* 0x040fe200078e020c */
[----:B------:R-:W-:Y:S01]  /*0300*/  LOP3.LUT R3, R18, 0x3c, R3, 0xf8, !PT ;  /* 0x0000003c12037812 */ /* 0x000fe200078ef803 */
[----:B------:R-:W-:-:S02]  /*0310*/  IMAD R21, R17, 0x4, R14 ;  /* 0x0000000411157824 */ /* 0x000fc400078e020e */
[----:B------:R-:W-:Y:S01]  /*0320*/  IMAD R22, R17, 0x4, R22 ;  /* 0x0000000411167824 */ /* 0x000fe200078e0216 */
[C---:B------:R-:W-:Y:S01]  /*0330*/  ISETP.GE.AND P0, PT, R3.reuse, 0x48000, PT ;  /* 0x000480000300780c */ /* 0x040fe20003f06270 */
[----:B------:R-:W-:Y:S02]  /*0340*/  IMAD R12, R16, 0x4, R23 ;  /* 0x00000004100c7824 */ /* 0x000fe400078e0217 */
[----:B------:R-:W-:Y:S01]  /*0350*/  IMAD.HI R17, R3, 0x2aaaaaab, RZ ;  /* 0x2aaaaaab03117827 */ /* 0x000fe200078e02ff */
[----:B--2---:R-:W-:Y:S04]  /*0360*/  STS [R19], R4 ;  /* 0x0000000413007388 */ /* 0x004fe80000000800 */
[----:B------:R1:W-:Y:S04]  /*0370*/  STS [R20+0x100], R5 ;  /* 0x0001000514007388 */ /* 0x0003e80000000800 */
[----:B------:R2:W-:Y:S04]  /*0380*/  STS [R21+0x200], R6 ;  /* 0x0002000615007388 */ /* 0x0005e80000000800 */
[----:B------:R3:W-:Y:S01]  /*0390*/  STS [R22+0x300], R7 ;  /* 0x0003000716007388 */ /* 0x0007e20000000800 */
[----:B-1----:R-:W1:Y:S03]  /*03a0*/  LDC.64 R4, c[0x0][0x218] ;  /* 0x00008600ff047b82 */ /* 0x002e660000000a00 */
[----:B----4-:R-:W-:Y:S01]  /*03b0*/  STS [R19+0x80], R8 ;  /* 0x0000800813007388 */ /* 0x010fe20000000800 */
[----:B--2---:R-:W-:-:S03]  /*03c0*/  SHF.R.U32.HI R6, RZ, 0x1f, R17 ;  /* 0x0000001fff067819 */ /* 0x004fc60000011611 */
[----:B------:R2:W-:Y:S01]  /*03d0*/  STS [R20+0x180], R9 ;  /* 0x0001800914007388 */ /* 0x0005e20000000800 */
[----:B---3--:R-:W-:-:S03]  /*03e0*/  SHF.R.U32.HI R7, RZ, 0x4, R2 ;  /* 0x00000004ff077819 */ /* 0x008fc60000011602 */
[----:B------:R-:W-:Y:S01]  /*03f0*/  STS [R21+0x280], R10 ;  /* 0x0002800a15007388 */ /* 0x000fe20000000800 */
[----:B------:R-:W-:Y:S02]  /*0400*/  LEA.HI.SX32 R6, R17, R6, 0x1a ;  /* 0x0000000611067211 */ /* 0x000fe400078fd2ff */
[----:B------:R-:W-:Y:S01]  /*0410*/  SGXT.U32 R7, R7, 0x3 ;  /* 0x000000030707781a */ /* 0x000fe20000000000 */
[----:B------:R-:W-:Y:S02]  /*0420*/  STS [R22+0x380], R11 ;  /* 0x0003800b16007388 */ /* 0x000fe40000000800 */
[----:B--2---:R-:W-:Y:S01]  /*0430*/  IMAD R9, R6, -0x180, R3 ;  /* 0xfffffe8006097824 */ /* 0x004fe200078e0203 */
[----:B------:R-:W-:Y:S01]  /*0440*/  LOP3.LUT R7, R0, R7, RZ, 0xfc, !PT ;  /* 0x0000000700077212 */ /* 0x000fe200078efcff */
[----:B------:R-:W-:Y:S01]  /*0450*/  BAR.SYNC.DEFER_BLOCKING 0x0 ;  /* 0x0000000000007b1d */ /* 0x000fe20000010000 */
[----:B------:R-:W-:Y:S01]  /*0460*/  LOP3.LUT R0, R16, 0x200, RZ, 0xfc, !PT ;  /* 0x0000020010007812 */ /* 0x000fe200078efcff */
[----:B------:R-:W-:Y:S01]  /*0470*/  IMAD R6, R6, 0x1800, R9 ;  /* 0x0000180006067824 */ /* 0x000fe200078e0209 */
[----:B------:R-:W-:-:S02]  /*0480*/  LOP3.LUT R2, R7, 0x8, RZ, 0xfc, !PT ;  /* 0x0000000807027812 */ /* 0x000fc400078efcff */
[C---:B------:R-:W-:Y:S01]  /*0490*/  ISETP.LT.AND P1, PT, R7.reuse, 0x10, !P0 ;  /* 0x000000100700780c */ /* 0x040fe20004721270 */
[----:B------:R-:W-:Y:S01]  /*04a0*/  IMAD R7, R7, 0x180, R6 ;  /* 0x0000018007077824 */ /* 0x000fe200078e0206 */
[----:B------:R-:W-:Y:S02]  /*04b0*/  ISETP.LT.AND P0, PT, R2, 0x10, !P0 ;  /* 0x000000100200780c */ /* 0x000fe40004701270 */
[----:B------:R-:W-:Y:S01]  /*04c0*/  SHF.R.U32.HI R0, RZ, 0x2, R0 ;  /* 0x00000002ff007819 */ /* 0x000fe20000011600 */
[----:B-1----:R-:W-:-:S03]  /*04d0*/  IMAD.WIDE R2, R7, 0x4, R4 ;  /* 0x0000000407027825 */ /* 0x002fc600078e0204 */
[----:B------:R-:W-:-:S05]  /*04e0*/  LOP3.LUT R0, R0, 0xf0, RZ, 0xc0, !PT ;  /* 0x000000f000007812 */ /* 0x000fca00078ec0ff */
[----:B------:R-:W-:-:S04]  /*04f0*/  VIADD R9, R0, UR4 ;  /* 0x0000000400097c36 */ /* 0x000fc80008000000 */
[----:B------:R-:W-:Y:S01]  /*0500*/  IMAD R9, R16, 0x4, R9 ;  /* 0x0000000410097824 */ /* 0x000fe200078e0209 */
[----:B------:R-:W1:Y:S04]  /*0510*/  LDS.128 R12, [R12] ;  /* 0x000000000c0c7984 */ /* 0x000e680000000c00 */
[----:B-1----:R1:W-:Y:S01]  /*0520*/  @P1 STG.E.128 desc[UR6][R2.64], R12 ;  /* 0x0000000c02001986 */ /* 0x0023e2000c101d06 */
[----:B------:R-:W-:Y:S05]  /*0530*/  @!P0 EXIT ;  /* 0x000000000000894d */ /* 0x000fea0003800000 */
[----:B------:R-:W0:Y:S01]  /*0540*/  LDS.128 R8, [R9+0x800] ;  /* 0x0008000009087984 */ /* 0x000e220000000c00 */
[----:B------:R-:W-:-:S04]  /*0550*/  VIADD R7, R7, 0xc00 ;  /* 0x00000c0007077836 */ /* 0x000fc80000000000 */
[----:B------:R-:W-:-:S05]  /*0560*/  IMAD.WIDE R4, R7, 0x4, R4 ;  /* 0x0000000407047825 */ /* 0x000fca00078e0204 */
[----:B0-----:R-:W-:Y:S01]  /*0570*/  STG.E.128 desc[UR6][R4.64], R8 ;  /* 0x0000000804007986 */ /* 0x001fe2000c101d06 */
[----:B------:R-:W-:Y:S05]  /*0580*/  EXIT ;  /* 0x000000000000794d */ /* 0x000fea0003800000 */
.L_x_0:
[----:B------:R-:W-:-:S00]  /*0590*/  BRA `(.L_x_0) ;  /* 0xfffffffc00fc7947 */ /* 0x000fc0000383ffff */
[----:B------:R-:W-:-:S00]  /*05a0*/  NOP ;  /* 0x0000000000007918 */ /* 0x000fc00000000000 */
        /* <DEDUP_REMOVED lines=13> */
.L_x_1:


//--------------------- .nv.shared.triton_poi_fused_4 --------------------------
	.section	.nv.shared.triton_poi_fused_4,"aw",@nobits
	.sectionflags	@""
	.align	16
	.zero		1024


//--------------------- .nv.constant0.triton_poi_fused_4 --------------------------
	.section	.nv.constant0.triton_poi_fused_4,"a",@progbits
	.sectionflags	@""
	.align	4
.nv.constant0.triton_poi_fused_4:
	.zero		552
